	.headerflags	@"EF_CUDA_TEXMODE_UNIFIED EF_CUDA_64BIT_ADDRESS EF_CUDA_ACCELERATORS EF_CUDA_SM90 EF_CUDA_VIRTUAL_SM(EF_CUDA_SM90)"
	.elftype	@"ET_EXEC"


//--------------------- .nv.info                  --------------------------
	.section	.nv.info,"",@"SHT_CUDA_INFO"
	.align	4


	//----- nvinfo : EIATTR_REGCOUNT
	.align		4
        /*0000*/ 	.byte	0x04, 0x2f
        /*0002*/ 	.short	(.L_3 - .L_2)
	.align		4
.L_2:
        /*0004*/ 	.word	index@(triton_poi_fused__native_batch_norm_legit_no_training_cat_relu_30)
        /*0008*/ 	.word	0x0000001e


	//----- nvinfo : EIATTR_MIN_STACK_SIZE
	.align		4
.L_3:
        /*000c*/ 	.byte	0x04, 0x12
        /*000e*/ 	.short	(.L_5 - .L_4)
	.align		4
.L_4:
        /*0010*/ 	.word	index@(triton_poi_fused__native_batch_norm_legit_no_training_cat_relu_30)
        /*0014*/ 	.word	0x00000000


	//----- nvinfo : EIATTR_FRAME_SIZE
	.align		4
.L_5:
        /*0018*/ 	.byte	0x04, 0x11
        /*001a*/ 	.short	(.L_7 - .L_6)
	.align		4
.L_6:
        /*001c*/ 	.word	index@(triton_poi_fused__native_batch_norm_legit_no_training_cat_relu_30)
        /*0020*/ 	.word	0x00000000


	//----- nvinfo : EIATTR_MIN_STACK_SIZE
	.align		4
.L_7:
        /*0024*/ 	.byte	0x04, 0x12
        /*0026*/ 	.short	(.L_9 - .L_8)
	.align		4
.L_8:
        /*0028*/ 	.word	index@(triton_poi_fused__native_batch_norm_legit_no_training_cat_relu_30)
        /*002c*/ 	.word	0x00000000
.L_9:


//--------------------- .nv.info.triton_poi_fused__native_batch_norm_legit_no_training_cat_relu_30 --------------------------
	.section	.nv.info.triton_poi_fused__native_batch_norm_legit_no_training_cat_relu_30,"",@"SHT_CUDA_INFO"
	.sectionflags	@""
	.align	4


	//----- nvinfo : EIATTR_CUDA_API_VERSION
	.align		4
        /*0000*/ 	.byte	0x04, 0x37
        /*0002*/ 	.short	(.L_11 - .L_10)
.L_10:
        /*0004*/ 	.word	0x0000007c


	//----- nvinfo : EIATTR_KPARAM_INFO
	.align		4
.L_11:
        /*0008*/ 	.byte	0x04, 0x17
        /*000a*/ 	.short	(.L_13 - .L_12)
.L_12:
        /*000c*/ 	.word	0x00000000
        /*0010*/ 	.short	0x000a
        /*0012*/ 	.short	0x0050
        /*0014*/ 	.byte	0x00, 0xf0, 0x11, 0x00


	//----- nvinfo : EIATTR_KPARAM_INFO
	.align		4
.L_13:
        /*0018*/ 	.byte	0x04, 0x17
        /*001a*/ 	.short	(.L_15 - .L_14)
.L_14:
        /*001c*/ 	.word	0x00000000
        /*0020*/ 	.short	0x0009
        /*0022*/ 	.short	0x0048
        /*0024*/ 	.byte	0x00, 0xf4, 0x21, 0x00


	//----- nvinfo : EIATTR_KPARAM_INFO
	.align		4
.L_15:
        /*0028*/ 	.byte	0x04, 0x17
        /*002a*/ 	.short	(.L_17 - .L_16)
.L_16:
        /*002c*/ 	.word	0x00000000
        /*0030*/ 	.short	0x0008
        /*0032*/ 	.short	0x0040
        /*0034*/ 	.byte	0x00, 0xf4, 0x21, 0x00


	//----- nvinfo : EIATTR_KPARAM_INFO
	.align		4
.L_17:
        /*0038*/ 	.byte	0x04, 0x17
        /*003a*/ 	.short	(.L_19 - .L_18)
.L_18:
        /*003c*/ 	.word	0x00000000
        /*0040*/ 	.short	0x0007
        /*0042*/ 	.short	0x0038
        /*0044*/ 	.byte	0x00, 0xf4, 0x21, 0x00


	//----- nvinfo : EIATTR_KPARAM_INFO
	.align		4
.L_19:
        /*0048*/ 	.byte	0x04, 0x17
        /*004a*/ 	.short	(.L_21 - .L_20)
.L_20:
        /*004c*/ 	.word	0x00000000
        /*0050*/ 	.short	0x0006
        /*0052*/ 	.short	0x0030
        /*0054*/ 	.byte	0x00, 0xf4, 0x21, 0x00


	//----- nvinfo : EIATTR_KPARAM_INFO
	.align		4
.L_21:
        /*0058*/ 	.byte	0x04, 0x17
        /*005a*/ 	.short	(.L_23 - .L_22)
.L_22:
        /*005c*/ 	.word	0x00000000
        /*0060*/ 	.short	0x0005
        /*0062*/ 	.short	0x0028
        /*0064*/ 	.byte	0x00, 0xf4, 0x21, 0x00


	//----- nvinfo : EIATTR_KPARAM_INFO
	.align		4
.L_23:
        /*0068*/ 	.byte	0x04, 0x17
        /*006a*/ 	.short	(.L_25 - .L_24)
.L_24:
        /*006c*/ 	.word	0x00000000
        /*0070*/ 	.short	0x0004
        /*0072*/ 	.short	0x0020
        /*0074*/ 	.byte	0x00, 0xf4, 0x21, 0x00


	//----- nvinfo : EIATTR_KPARAM_INFO
	.align		4
.L_25:
        /*0078*/ 	.byte	0x04, 0x17
        /*007a*/ 	.short	(.L_27 - .L_26)
.L_26:
        /*007c*/ 	.word	0x00000000
        /*0080*/ 	.short	0x0003
        /*0082*/ 	.short	0x0018
        /*0084*/ 	.byte	0x00, 0xf4, 0x21, 0x00


	//----- nvinfo : EIATTR_KPARAM_INFO
	.align		4
.L_27:
        /*0088*/ 	.byte	0x04, 0x17
        /*008a*/ 	.short	(.L_29 - .L_28)
.L_28:
        /*008c*/ 	.word	0x00000000
        /*0090*/ 	.short	0x0002
        /*0092*/ 	.short	0x0010
        /*0094*/ 	.byte	0x00, 0xf4, 0x21, 0x00


	//----- nvinfo : EIATTR_KPARAM_INFO
	.align		4
.L_29:
        /*0098*/ 	.byte	0x04, 0x17
        /*009a*/ 	.short	(.L_31 - .L_30)
.L_30:
        /*009c*/ 	.word	0x00000000
        /*00a0*/ 	.short	0x0001
        /*00a2*/ 	.short	0x0008
        /*00a4*/ 	.byte	0x00, 0xf4, 0x21, 0x00


	//----- nvinfo : EIATTR_KPARAM_INFO
	.align		4
.L_31:
        /*00a8*/ 	.byte	0x04, 0x17
        /*00aa*/ 	.short	(.L_33 - .L_32)
.L_32:
        /*00ac*/ 	.word	0x00000000
        /*00b0*/ 	.short	0x0000
        /*00b2*/ 	.short	0x0000
        /*00b4*/ 	.byte	0x00, 0xf4, 0x21, 0x00


	//----- nvinfo : EIATTR_SPARSE_MMA_MASK
	.align		4
.L_33:
        /*00b8*/ 	.byte	0x03, 0x50
        /*00ba*/ 	.short	0x0000


	//----- nvinfo : EIATTR_MAXREG_COUNT
	.align		4
        /*00bc*/ 	.byte	0x03, 0x1b
        /*00be*/ 	.short	0x00ff


	//----- nvinfo : EIATTR_EXIT_INSTR_OFFSETS
	.align		4
        /*00c0*/ 	.byte	0x04, 0x1c
        /*00c2*/ 	.short	(.L_35 - .L_34)


	//   ....[0]....
.L_34:
        /*00c4*/ 	.word	0x000008e0


	//----- nvinfo : EIATTR_REQNTID
	.align		4
.L_35:
        /*00c8*/ 	.byte	0x04, 0x10
        /*00ca*/ 	.short	(.L_37 - .L_36)
.L_36:
        /*00cc*/ 	.word	0x00000100
        /*00d0*/ 	.word	0x00000001
        /*00d4*/ 	.word	0x00000001


	//----- nvinfo : EIATTR_CBANK_PARAM_SIZE
	.align		4
.L_37:
        /*00d8*/ 	.byte	0x03, 0x19
        /*00da*/ 	.short	0x0054


	//----- nvinfo : EIATTR_PARAM_CBANK
	.align		4
        /*00dc*/ 	.byte	0x04, 0x0a
        /*00de*/ 	.short	(.L_39 - .L_38)
	.align		4
.L_38:
        /*00e0*/ 	.word	index@(.nv.constant0.triton_poi_fused__native_batch_norm_legit_no_training_cat_relu_30)
        /*00e4*/ 	.short	0x0210
        /*00e6*/ 	.short	0x0054


	//----- nvinfo : EIATTR_SW_WAR
	.align		4
.L_39:
        /*00e8*/ 	.byte	0x04, 0x36
        /*00ea*/ 	.short	(.L_41 - .L_40)
.L_40:
        /*00ec*/ 	.word	0x00000008
.L_41:


//--------------------- .nv.callgraph             --------------------------
	.section	.nv.callgraph,"",@"SHT_CUDA_CALLGRAPH"
	.align	4
	.sectionentsize	8
	.align		4
        /*0000*/ 	.word	0x00000000
	.align		4
        /*0004*/ 	.word	0xffffffff
	.align		4
        /*0008*/ 	.word	0x00000000
	.align		4
        /*000c*/ 	.word	0xfffffffe
	.align		4
        /*0010*/ 	.word	0x00000000
	.align		4
        /*0014*/ 	.word	0xfffffffd
	.align		4
        /*0018*/ 	.word	0x00000000
	.align		4
        /*001c*/ 	.word	0xfffffffc


//--------------------- .nv.constant4             --------------------------
	.section	.nv.constant4,"a",@progbits
	.align	8
	.align		8
.nv.constant4:
        /*0000*/ 	.dword	_$_str
	.align		8
        /*0008*/ 	.dword	_$_str_$_2


//--------------------- .text.triton_poi_fused__native_batch_norm_legit_no_training_cat_relu_30 --------------------------
	.section	.text.triton_poi_fused__native_batch_norm_legit_no_training_cat_relu_30,"ax",@progbits
	.align	128
        .global         triton_poi_fused__native_batch_norm_legit_no_training_cat_relu_30
        .type           triton_poi_fused__native_batch_norm_legit_no_training_cat_relu_30,@function
        .size           triton_poi_fused__native_batch_norm_legit_no_training_cat_relu_30,(.L_x_1 - triton_poi_fused__native_batch_norm_legit_no_training_cat_relu_30)
        .other          triton_poi_fused__native_batch_norm_legit_no_training_cat_relu_30,@"STO_CUDA_ENTRY STV_DEFAULT"
triton_poi_fused__native_batch_norm_legit_no_training_cat_relu_30:
.text.triton_poi_fused__native_batch_norm_legit_no_training_cat_relu_30:
[----:B------:R-:W-:Y:S01]  /*0000*/  LDC R1, c[0x0][0x28] ;  /* 0x00000a00ff017b82 */ /* 0x000fe20000000800 */
[----:B------:R-:W1:Y:S01]  /*0010*/  S2R R0, SR_TID.X ;  /* 0x0000000000007919 */ /* 0x000e620000002100 */
[----:B------:R-:W-:Y:S01]  /*0020*/  CS2R R10, SRZ ;  /* 0x00000000000a7805 */ /* 0x000fe2000001ff00 */
[----:B------:R-:W-:Y:S01]  /*0030*/  ULDC.64 UR4, c[0x0][0x208] ;  /* 0x0000820000047ab9 */ /* 0x000fe20000000a00 */
[----:B------:R-:W-:Y:S01]  /*0040*/  ULDC.64 UR6, c[0x0][0x218] ;  /* 0x0000860000067ab9 */ /* 0x000fe20000000a00 */
[----:B------:R-:W2:Y:S01]  /*0050*/  S2R R3, SR_CTAID.X ;  /* 0x0000000000037919 */ /* 0x000ea20000002500 */
[----:B------:R-:W-:Y:S01]  /*0060*/  ULDC.64 UR8, c[0x0][0x228] ;  /* 0x00008a0000087ab9 */ /* 0x000fe20000000a00 */
[----:B-1----:R-:W-:-:S05]  /*0070*/  IMAD.SHL.U32 R0, R0, 0x2, RZ ;  /* 0x0000000200007824 */ /* 0x002fca00078e00ff */
[----:B------:R-:W-:-:S05]  /*0080*/  LOP3.LUT R0, R0, 0x1fe, RZ, 0xc0, !PT ;  /* 0x000001fe00007812 */ /* 0x000fca00078ec0ff */
[----:B--2---:R-:W-:Y:S02]  /*0090*/  IMAD R0, R3, 0x200, R0 ;  /* 0x0000020003007824 */ /* 0x004fe400078e0200 */
[----:B------:R-:W1:Y:S03]  /*00a0*/  LDC.64 R2, c[0x0][0x210] ;  /* 0x00008400ff027b82 */ /* 0x000e660000000a00 */
[----:B------:R-:W-:-:S04]  /*00b0*/  SHF.R.S32.HI R5, RZ, 0x1f, R0 ;  /* 0x0000001fff057819 */ /* 0x000fc80000011400 */
[CC--:B------:R-:W-:Y:S02]  /*00c0*/  LEA.HI R8, R5.reuse, R0.reuse, RZ, 0xa ;  /* 0x0000000005087211 */ /* 0x0c0fe400078f50ff */
[----:B------:R-:W-:Y:S02]  /*00d0*/  LEA.HI R6, R5, R0, RZ, 0x5 ;  /* 0x0000000005067211 */ /* 0x000fe400078f28ff */
[----:B------:R-:W-:Y:S02]  /*00e0*/  SHF.R.S32.HI R17, RZ, 0xa, R8 ;  /* 0x0000000aff117819 */ /* 0x000fe40000011408 */
[----:B------:R-:W-:-:S03]  /*00f0*/  SHF.R.S32.HI R7, RZ, 0x5, R6 ;  /* 0x00000005ff077819 */ /* 0x000fc60000011406 */
[----:B------:R-:W-:-:S05]  /*0100*/  IMAD.HI R4, R17, 0x66666667, RZ ;  /* 0x6666666711047827 */ /* 0x000fca00078e02ff */
[----:B------:R-:W-:-:S04]  /*0110*/  SHF.R.U32.HI R5, RZ, 0x1f, R4 ;  /* 0x0000001fff057819 */ /* 0x000fc80000011604 */
[----:B------:R-:W-:Y:S02]  /*0120*/  LEA.HI.SX32 R4, R4, R5, 0x1a ;  /* 0x0000000504047211 */ /* 0x000fe400078fd2ff */
[----:B------:R-:W-:-:S03]  /*0130*/  LEA.HI R5, R7, R7, RZ, 0x5 ;  /* 0x0000000707057211 */ /* 0x000fc600078f28ff */
[----:B------:R-:W-:Y:S01]  /*0140*/  IMAD R17, R4, -0xa0, R17 ;  /* 0xffffff6004117824 */ /* 0x000fe200078e0211 */
[----:B------:R-:W-:Y:S02]  /*0150*/  LOP3.LUT R4, R5, 0xffffffe0, RZ, 0xc0, !PT ;  /* 0xffffffe005047812 */ /* 0x000fe400078ec0ff */
[----:B------:R-:W-:Y:S02]  /*0160*/  LOP3.LUT R5, R6, 0xffffffe0, RZ, 0xc0, !PT ;  /* 0xffffffe006057812 */ /* 0x000fe400078ec0ff */
[----:B------:R-:W-:Y:S01]  /*0170*/  ISETP.GE.AND P0, PT, R17, 0x80, PT ;  /* 0x000000801100780c */ /* 0x000fe20003f06270 */
[----:B------:R-:W-:-:S04]  /*0180*/  IMAD.IADD R13, R7, 0x1, -R4 ;  /* 0x00000001070d7824 */ /* 0x000fc800078e0a04 */
[----:B-1----:R-:W-:-:S08]  /*0190*/  IMAD.WIDE R12, R13, 0x8, R2 ;  /* 0x000000080d0c7825 */ /* 0x002fd000078e0202 */
[----:B------:R1:W2:Y:S01]  /*01a0*/  @!P0 LDG.E.EL.64 R10, desc[UR4][R12.64] ;  /* 0x000000040c0a8981 */ /* 0x0002a2000c2e1b00 */
[C---:B------:R-:W-:Y:S01]  /*01b0*/  IMAD.IADD R15, R0.reuse, 0x1, -R5 ;  /* 0x00000001000f7824 */ /* 0x040fe200078e0a05 */
[----:B------:R-:W-:Y:S02]  /*01c0*/  CS2R R4, SRZ ;  /* 0x0000000000047805 */ /* 0x000fe4000001ff00 */
[----:B------:R-:W-:Y:S01]  /*01d0*/  CS2R R6, SRZ ;  /* 0x0000000000067805 */ /* 0x000fe2000001ff00 */
[----:B------:R-:W-:Y:S02]  /*01e0*/  IMAD.WIDE R14, R15, 0x8, R2 ;  /* 0x000000080f0e7825 */ /* 0x000fe400078e0202 */
[----:B------:R-:W3:Y:S03]  /*01f0*/  LDC.64 R2, c[0x0][0x238] ;  /* 0x00008e00ff027b82 */ /* 0x000ee60000000a00 */
[----:B------:R-:W4:Y:S01]  /*0200*/  @!P0 LDG.E.EL.128 R4, desc[UR4][R14.64] ;  /* 0x000000040e048981 */ /* 0x000f22000c2e1d00 */
[----:B------:R-:W-:-:S05]  /*0210*/  IMAD.HI R9, R0, 0x66666667, RZ ;  /* 0x6666666700097827 */ /* 0x000fca00078e02ff */
[----:B------:R-:W-:-:S04]  /*0220*/  SHF.R.U32.HI R16, RZ, 0x1f, R9 ;  /* 0x0000001fff107819 */ /* 0x000fc80000011609 */
[----:B-1----:R-:W-:-:S05]  /*0230*/  LEA.HI.SX32 R12, R9, R16, 0x10 ;  /* 0x00000010090c7211 */ /* 0x002fca00078f82ff */
[----:B------:R-:W-:Y:S01]  /*0240*/  IMAD.SHL.U32 R12, R12, 0x8000, RZ ;  /* 0x000080000c0c7824 */ /* 0x000fe200078e00ff */
[----:B--2---:R-:W-:Y:S02]  /*0250*/  SEL R18, R11, RZ, !P0 ;  /* 0x000000ff0b127207 */ /* 0x004fe40004000000 */
[----:B------:R-:W-:Y:S02]  /*0260*/  SEL R13, R10, RZ, !P0 ;  /* 0x000000ff0a0d7207 */ /* 0x000fe40004000000 */
[----:B------:R-:W-:-:S04]  /*0270*/  SHF.R.U32.HI R11, RZ, 0x1b, R18 ;  /* 0x0000001bff0b7819 */ /* 0x000fc80000011612 */
[----:B------:R-:W-:Y:S02]  /*0280*/  LOP3.LUT R10, R11, 0x10, RZ, 0xc0, !PT ;  /* 0x000000100b0a7812 */ /* 0x000fe400078ec0ff */
[----:B----4-:R-:W-:Y:S02]  /*0290*/  SEL R14, R4, RZ, !P0 ;  /* 0x000000ff040e7207 */ /* 0x010fe40004000000 */
[----:B------:R-:W-:Y:S01]  /*02a0*/  IADD3 R9, P1, R10, R13, RZ ;  /* 0x0000000d0a097210 */ /* 0x000fe20007f3e0ff */
[----:B------:R-:W-:Y:S01]  /*02b0*/  IMAD R10, R17, 0x100, R12 ;  /* 0x00000100110a7824 */ /* 0x000fe200078e020c */
[----:B------:R-:W-:Y:S02]  /*02c0*/  SEL R11, R5, RZ, !P0 ;  /* 0x000000ff050b7207 */ /* 0x000fe40004000000 */
[----:B------:R-:W-:Y:S01]  /*02d0*/  LOP3.LUT R13, R8, 0xfffffc00, RZ, 0xc0, !PT ;  /* 0xfffffc00080d7812 */ /* 0x000fe200078ec0ff */
[----:B------:R-:W-:Y:S01]  /*02e0*/  IMAD.X R4, RZ, RZ, R18, P1 ;  /* 0x000000ffff047224 */ /* 0x000fe200008e0612 */
[----:B------:R-:W-:Y:S01]  /*02f0*/  SHF.R.U32.HI R15, RZ, 0x1b, R11 ;  /* 0x0000001bff0f7819 */ /* 0x000fe2000001160b */
[----:B------:R-:W-:Y:S01]  /*0300*/  IMAD.SHL.U32 R5, R9, 0x10, RZ ;  /* 0x0000001009057824 */ /* 0x000fe200078e00ff */
[----:B------:R-:W-:Y:S01]  /*0310*/  SEL R18, R7, RZ, !P0 ;  /* 0x000000ff07127207 */ /* 0x000fe20004000000 */
[----:B------:R-:W-:Y:S01]  /*0320*/  IMAD.IADD R13, R0, 0x1, -R13 ;  /* 0x00000001000d7824 */ /* 0x000fe200078e0a0d */
[----:B------:R-:W-:Y:S01]  /*0330*/  SHF.L.U64.HI R4, R9, 0x4, R4 ;  /* 0x0000000409047819 */ /* 0x000fe20000010204 */
[----:B---3--:R-:W-:Y:S01]  /*0340*/  IMAD.WIDE R8, R17, 0x4, R2 ;  /* 0x0000000411087825 */ /* 0x008fe200078e0202 */
[----:B------:R-:W-:-:S02]  /*0350*/  SEL R16, R6, RZ, !P0 ;  /* 0x000000ff06107207 */ /* 0x000fc40004000000 */
[----:B------:R-:W-:Y:S01]  /*0360*/  LOP3.LUT R15, R15, 0x10, RZ, 0xc0, !PT ;  /* 0x000000100f0f7812 */ /* 0x000fe200078ec0ff */
[----:B------:R-:W-:Y:S01]  /*0370*/  IMAD.SHL.U32 R3, R17, 0x400, RZ ;  /* 0x0000040011037824 */ /* 0x000fe200078e00ff */
[----:B------:R1:W2:Y:S01]  /*0380*/  LDG.E.EL R19, desc[UR4][R8.64] ;  /* 0x0000000408137981 */ /* 0x0002a2000c2e1900 */
[--C-:B------:R-:W-:Y:S02]  /*0390*/  IADD3 R14, P4, P5, R5, R14, R10.reuse ;  /* 0x0000000e050e7210 */ /* 0x100fe40007d9e00a */
[----:B------:R-:W-:Y:S02]  /*03a0*/  SHF.R.S32.HI R7, RZ, 0x1f, R10 ;  /* 0x0000001fff077819 */ /* 0x000fe4000001140a */
[--C-:B------:R-:W-:Y:S02]  /*03b0*/  SHF.R.S32.HI R6, RZ, 0x1f, R12.reuse ;  /* 0x0000001fff067819 */ /* 0x100fe4000001140c */
[----:B------:R-:W-:Y:S02]  /*03c0*/  IADD3 R2, P2, P3, R3, R13, R12 ;  /* 0x0000000d03027210 */ /* 0x000fe40007b5e00c */
[----:B------:R-:W-:Y:S01]  /*03d0*/  SHF.R.U32.HI R12, RZ, 0x1b, R18 ;  /* 0x0000001bff0c7819 */ /* 0x000fe20000011612 */
[----:B-1----:R-:W1:Y:S01]  /*03e0*/  LDC.64 R8, c[0x0][0x230] ;  /* 0x00008c00ff087b82 */ /* 0x002e620000000a00 */
[----:B------:R-:W-:-:S02]  /*03f0*/  IADD3 R14, P1, R14, R15, RZ ;  /* 0x0000000f0e0e7210 */ /* 0x000fc40007f3e0ff */
[----:B------:R-:W-:Y:S02]  /*0400*/  IADD3.X R11, R4, R11, R7, P4, P5 ;  /* 0x0000000b040b7210 */ /* 0x000fe400027ea407 */
[----:B------:R-:W-:Y:S02]  /*0410*/  IADD3 R5, P4, P5, R5, R16, R10 ;  /* 0x0000001005057210 */ /* 0x000fe40007d9e00a */
[----:B------:R-:W-:Y:S01]  /*0420*/  LOP3.LUT R10, R12, 0x10, RZ, 0xc0, !PT ;  /* 0x000000100c0a7812 */ /* 0x000fe200078ec0ff */
[----:B------:R-:W-:Y:S01]  /*0430*/  IMAD.X R11, RZ, RZ, R11, P1 ;  /* 0x000000ffff0b7224 */ /* 0x000fe200008e060b */
[----:B------:R-:W-:Y:S01]  /*0440*/  IADD3.X R7, R4, R18, R7, P4, P5 ;  /* 0x0000001204077210 */ /* 0x000fe200027ea407 */
[----:B------:R-:W-:Y:S01]  /*0450*/  IMAD.SHL.U32 R12, R14, 0x4, RZ ;  /* 0x000000040e0c7824 */ /* 0x000fe200078e00ff */
[----:B------:R-:W-:Y:S02]  /*0460*/  SHF.R.S32.HI R13, RZ, 0x1f, R13 ;  /* 0x0000001fff0d7819 */ /* 0x000fe4000001140d */
[----:B------:R-:W-:-:S02]  /*0470*/  SHF.R.S32.HI R3, RZ, 0x1f, R3 ;  /* 0x0000001fff037819 */ /* 0x000fc40000011403 */
[----:B------:R-:W-:Y:S02]  /*0480*/  IADD3 R4, P1, R5, R10, RZ ;  /* 0x0000000a05047210 */ /* 0x000fe40007f3e0ff */
[----:B------:R-:W-:Y:S02]  /*0490*/  IADD3.X R3, R3, R13, R6, P2, P3 ;  /* 0x0000000d03037210 */ /* 0x000fe400017e6406 */
[----:B------:R-:W-:Y:S01]  /*04a0*/  SHF.L.U64.HI R11, R14, 0x2, R11 ;  /* 0x000000020e0b7819 */ /* 0x000fe2000001020b */
[----:B------:R-:W-:Y:S01]  /*04b0*/  IMAD.X R5, RZ, RZ, R7, P1 ;  /* 0x000000ffff057224 */ /* 0x000fe200008e0607 */
[----:B------:R-:W-:Y:S01]  /*04c0*/  IADD3 R22, P2, R12, UR6, RZ ;  /* 0x000000060c167c10 */ /* 0x000fe2000ff5e0ff */
[----:B------:R-:W-:-:S03]  /*04d0*/  IMAD.SHL.U32 R10, R4, 0x4, RZ ;  /* 0x00000004040a7824 */ /* 0x000fc600078e00ff */
[----:B------:R-:W-:Y:S02]  /*04e0*/  IADD3.X R23, R11, UR7, RZ, P2, !PT ;  /* 0x000000070b177c10 */ /* 0x000fe400097fe4ff */
[----:B------:R-:W-:Y:S02]  /*04f0*/  SHF.L.U64.HI R18, R4, 0x2, R5 ;  /* 0x0000000204127819 */ /* 0x000fe40000010205 */
[----:B------:R-:W-:Y:S01]  /*0500*/  IADD3 R14, P2, R10, UR6, RZ ;  /* 0x000000060a0e7c10 */ /* 0x000fe2000ff5e0ff */
[----:B------:R-:W-:Y:S01]  /*0510*/  IMAD.MOV.U32 R16, RZ, RZ, RZ ;  /* 0x000000ffff107224 */ /* 0x000fe200078e00ff */
[C---:B------:R-:W-:Y:S01]  /*0520*/  LEA R20, P3, R2.reuse, UR8, 0x2 ;  /* 0x0000000802147c11 */ /* 0x040fe2000f8610ff */
[----:B------:R-:W3:Y:S01]  /*0530*/  LDC.64 R4, c[0x0][0x240] ;  /* 0x00009000ff047b82 */ /* 0x000ee20000000a00 */
[----:B------:R-:W-:Y:S01]  /*0540*/  IADD3.X R15, R18, UR7, RZ, P2, !PT ;  /* 0x00000007120f7c10 */ /* 0x000fe200097fe4ff */
[----:B------:R-:W-:Y:S01]  /*0550*/  ULDC.64 UR6, c[0x0][0x220] ;  /* 0x0000880000067ab9 */ /* 0x000fe20000000a00 */
[----:B------:R-:W-:Y:S01]  /*0560*/  LEA.HI.X R21, R2, UR9, R3, 0x2, P3 ;  /* 0x0000000902157c11 */ /* 0x000fe200098f1403 */
[----:B------:R4:W5:Y:S01]  /*0570*/  @!P0 LDG.E.EL R16, desc[UR4][R22.64] ;  /* 0x0000000416108981 */ /* 0x000962000c2e1900 */
[----:B------:R-:W-:-:S02]  /*0580*/  IADD3 R12, P2, R12, UR6, RZ ;  /* 0x000000060c0c7c10 */ /* 0x000fc4000ff5e0ff */
[----:B------:R-:W-:Y:S01]  /*0590*/  IADD3 R10, P3, R10, UR6, RZ ;  /* 0x000000060a0a7c10 */ /* 0x000fe2000ff7e0ff */
[----:B------:R-:W3:Y:S01]  /*05a0*/  LDC.64 R2, c[0x0][0x248] ;  /* 0x00009200ff027b82 */ /* 0x000ee20000000a00 */
[----:B------:R-:W-:Y:S02]  /*05b0*/  ISETP.GT.AND P1, PT, R17, 0x7f, PT ;  /* 0x0000007f1100780c */ /* 0x000fe40003f24270 */
[----:B------:R-:W-:Y:S02]  /*05c0*/  IADD3.X R13, R11, UR7, RZ, P2, !PT ;  /* 0x000000070b0d7c10 */ /* 0x000fe400097fe4ff */
[----:B------:R-:W-:Y:S01]  /*05d0*/  IADD3.X R11, R18, UR7, RZ, P3, !PT ;  /* 0x00000007120b7c10 */ /* 0x000fe20009ffe4ff */
[----:B------:R-:W-:Y:S01]  /*05e0*/  IMAD.MOV.U32 R18, RZ, RZ, RZ ;  /* 0x000000ffff127224 */ /* 0x000fe200078e00ff */
[----:B----4-:R-:W-:Y:S02]  /*05f0*/  CS2R R22, SRZ ;  /* 0x0000000000167805 */ /* 0x010fe4000001ff00 */
[----:B------:R-:W-:-:S03]  /*0600*/  CS2R R6, SRZ ;  /* 0x0000000000067805 */ /* 0x000fc6000001ff00 */
[----:B------:R-:W4:Y:S01]  /*0610*/  @!P0 LDG.E.EL R18, desc[UR4][R12.64] ;  /* 0x000000040c128981 */ /* 0x000f22000c2e1900 */
[----:B-1----:R-:W-:-:S03]  /*0620*/  IMAD.WIDE R24, R17, 0x4, R8 ;  /* 0x0000000411187825 */ /* 0x002fc600078e0208 */
[----:B------:R-:W4:Y:S04]  /*0630*/  @!P0 LDG.E.EL R23, desc[UR4][R14.64] ;  /* 0x000000040e178981 */ /* 0x000f28000c2e1900 */
[----:B------:R1:W4:Y:S04]  /*0640*/  @!P0 LDG.E.EL R22, desc[UR4][R10.64] ;  /* 0x000000040a168981 */ /* 0x000328000c2e1900 */
[----:B------:R-:W4:Y:S04]  /*0650*/  @P1 LDG.E.64 R6, desc[UR4][R20.64+-0x80000] ;  /* 0xf800000414061981 */ /* 0x000f28000c1e1b00 */
[----:B------:R-:W4:Y:S01]  /*0660*/  LDG.E.EL R8, desc[UR4][R24.64] ;  /* 0x0000000418087981 */ /* 0x000f22000c2e1900 */
[----:B---3--:R-:W-:-:S04]  /*0670*/  IMAD.WIDE R4, R17, 0x4, R4 ;  /* 0x0000000411047825 */ /* 0x008fc800078e0204 */
[----:B0-----:R-:W-:Y:S01]  /*0680*/  IMAD.WIDE R26, R17, 0x4, R2 ;  /* 0x00000004111a7825 */ /* 0x001fe200078e0202 */
[----:B------:R0:W3:Y:S01]  /*0690*/  LDG.E.EL R9, desc[UR4][R4.64] ;  /* 0x0000000404097981 */ /* 0x0000e2000c2e1900 */
[----:B------:R-:W0:Y:S03]  /*06a0*/  LDC.64 R2, c[0x0][0x250] ;  /* 0x00009400ff027b82 */ /* 0x000e260000000a00 */
[----:B------:R-:W3:Y:S01]  /*06b0*/  LDG.E.EL R20, desc[UR4][R26.64] ;  /* 0x000000041a147981 */ /* 0x000ee2000c2e1900 */
[----:B-1----:R-:W-:-:S04]  /*06c0*/  IMAD.MOV.U32 R10, RZ, RZ, 0x3e800000 ;  /* 0x3e800000ff0a7424 */ /* 0x002fc800078e00ff */
[----:B0-----:R-:W0:Y:S01]  /*06d0*/  LDC.64 R4, c[0x0][0x258] ;  /* 0x00009600ff047b82 */ /* 0x001e220000000a00 */
[----:B------:R-:W-:-:S04]  /*06e0*/  IMAD.WIDE R2, R0, 0x4, R2 ;  /* 0x0000000400027825 */ /* 0x000fc800078e0202 */
[----:B0-----:R-:W-:-:S04]  /*06f0*/  IMAD.WIDE R4, R0, 0x4, R4 ;  /* 0x0000000400047825 */ /* 0x001fc800078e0204 */
[----:B--2---:R-:W-:-:S04]  /*0700*/  FADD R19, R19, 9.9999997473787516356e-06 ;  /* 0x3727c5ac13137421 */ /* 0x004fc80000000000 */
[----:B------:R-:W0:Y:S02]  /*0710*/  MUFU.SQRT R17, R19 ;  /* 0x0000001300117308 */ /* 0x000e240000002000 */
[C---:B0-----:R-:W-:Y:S02]  /*0720*/  FSETP.GT.AND P2, PT, R17.reuse, 8.50705917302346158658e+37, PT ;  /* 0x7e8000001100780b */ /* 0x041fe40003f44000 */
[----:B------:R-:W-:-:S11]  /*0730*/  FSETP.GEU.AND P3, PT, R17, 1.175494350822287508e-38, PT ;  /* 0x008000001100780b */ /* 0x000fd60003f6e000 */
[----:B------:R-:W-:-:S04]  /*0740*/  @P2 FMUL R17, R17, 0.25 ;  /* 0x3e80000011112820 */ /* 0x000fc80000400000 */
[----:B------:R-:W-:-:S06]  /*0750*/  @!P3 FMUL R17, R17, 16777216 ;  /* 0x4b8000001111b820 */ /* 0x000fcc0000400000 */
[----:B------:R-:W0:Y:S01]  /*0760*/  MUFU.RCP R17, R17 ;  /* 0x0000001100117308 */ /* 0x000e220000001000 */
[----:B------:R-:W-:Y:S02]  /*0770*/  FSEL R10, R10, 1, P2 ;  /* 0x3f8000000a0a7808 */ /* 0x000fe40001000000 */
[----:B-----5:R-:W-:-:S03]  /*0780*/  SEL R16, R16, RZ, !P0 ;  /* 0x000000ff10107207 */ /* 0x020fc60004000000 */
[----:B------:R-:W-:Y:S01]  /*0790*/  @!P3 FMUL R10, R10, 16777216 ;  /* 0x4b8000000a0ab820 */ /* 0x000fe20000400000 */
[----:B----4-:R-:W-:Y:S02]  /*07a0*/  SEL R11, R18, RZ, !P0 ;  /* 0x000000ff120b7207 */ /* 0x010fe40004000000 */
[----:B------:R-:W-:Y:S02]  /*07b0*/  SEL R23, R23, RZ, !P0 ;  /* 0x000000ff17177207 */ /* 0x000fe40004000000 */
[----:B------:R-:W-:Y:S02]  /*07c0*/  SEL R22, R22, RZ, !P0 ;  /* 0x000000ff16167207 */ /* 0x000fe40004000000 */
[----:B------:R-:W-:Y:S01]  /*07d0*/  SEL R6, R6, RZ, P1 ;  /* 0x000000ff06067207 */ /* 0x000fe20000800000 */
[----:B------:R-:W-:Y:S01]  /*07e0*/  @!P0 FMUL R6, R16, R11 ;  /* 0x0000000b10068220 */ /* 0x000fe20000400000 */
[----:B------:R-:W-:Y:S01]  /*07f0*/  SEL R7, R7, RZ, P1 ;  /* 0x000000ff07077207 */ /* 0x000fe20000800000 */
[----:B------:R-:W-:Y:S01]  /*0800*/  @!P0 FMUL R7, R23, R22 ;  /* 0x0000001617078220 */ /* 0x000fe20000400000 */
[----:B0-----:R-:W-:Y:S01]  /*0810*/  FMUL R17, R17, R10 ;  /* 0x0000000a11117220 */ /* 0x001fe20000400000 */
[----:B------:R-:W-:-:S02]  /*0820*/  FADD R10, -R8, R6 ;  /* 0x00000006080a7221 */ /* 0x000fc40000000100 */
[----:B------:R-:W-:Y:S02]  /*0830*/  FADD R8, -R8, R7 ;  /* 0x0000000708087221 */ /* 0x000fe40000000100 */
[-C--:B------:R-:W-:Y:S02]  /*0840*/  FMUL R10, R10, R17.reuse ;  /* 0x000000110a0a7220 */ /* 0x080fe40000400000 */
[----:B------:R-:W-:Y:S02]  /*0850*/  FMUL R17, R8, R17 ;  /* 0x0000001108117220 */ /* 0x000fe40000400000 */
[C-C-:B---3--:R-:W-:Y:S02]  /*0860*/  FFMA R10, R9.reuse, R10, R20.reuse ;  /* 0x0000000a090a7223 */ /* 0x148fe40000000014 */
[----:B------:R-:W-:-:S03]  /*0870*/  FFMA R17, R9, R17, R20 ;  /* 0x0000001109117223 */ /* 0x000fc60000000014 */
[C---:B------:R-:W-:Y:S02]  /*0880*/  FSETP.GEU.AND P0, PT, R10.reuse, RZ, PT ;  /* 0x000000ff0a00720b */ /* 0x040fe40003f0e000 */
[C---:B------:R-:W-:Y:S02]  /*0890*/  FSETP.GEU.AND P1, PT, R17.reuse, RZ, PT ;  /* 0x000000ff1100720b */ /* 0x040fe40003f2e000 */
[----:B------:R-:W-:Y:S02]  /*08a0*/  FSEL R10, R10, RZ, P0 ;  /* 0x000000ff0a0a7208 */ /* 0x000fe40000000000 */
[----:B------:R-:W-:Y:S01]  /*08b0*/  FSEL R11, R17, RZ, P1 ;  /* 0x000000ff110b7208 */ /* 0x000fe20000800000 */
[----:B------:R-:W-:Y:S04]  /*08c0*/  STG.E.64 desc[UR4][R2.64], R6 ;  /* 0x0000000602007986 */ /* 0x000fe8000c101b04 */
[----:B------:R-:W-:Y:S01]  /*08d0*/  STG.E.64 desc[UR4][R4.64], R10 ;  /* 0x0000000a04007986 */ /* 0x000fe2000c101b04 */
[----:B------:R-:W-:Y:S05]  /*08e0*/  EXIT ;  /* 0x000000000000794d */ /* 0x000fea0003800000 */
.L_x_0:
[----:B------:R-:W-:-:S00]  /*08f0*/  BRA `(.L_x_0) ;  /* 0xfffffffc00fc7947 */ /* 0x000fc0000383ffff */
[----:B------:R-:W-:-:S00]  /*0900*/  NOP ;  /* 0x0000000000007918 */ /* 0x000fc00000000000 */
[----:B------:R-:W-:-:S00]  /*0910*/  NOP ;  /* 0x0000000000007918 */ /* 0x000fc00000000000 */
[----:B------:R-:W-:-:S00]  /*0920*/  NOP ;  /* 0x0000000000007918 */ /* 0x000fc00000000000 */
[----:B------:R-:W-:-:S00]  /*0930*/  NOP ;  /* 0x0000000000007918 */ /* 0x000fc00000000000 */
[----:B------:R-:W-:-:S00]  /*0940*/  NOP ;  /* 0x0000000000007918 */ /* 0x000fc00000000000 */
[----:B------:R-:W-:-:S00]  /*0950*/  NOP ;  /* 0x0000000000007918 */ /* 0x000fc00000000000 */
[----:B------:R-:W-:-:S00]  /*0960*/  NOP ;  /* 0x0000000000007918 */ /* 0x000fc00000000000 */
[----:B------:R-:W-:-:S00]  /*0970*/  NOP ;  /* 0x0000000000007918 */ /* 0x000fc00000000000 */
.L_x_1:


//--------------------- .nv.global.init           --------------------------
	.section	.nv.global.init,"aw",@progbits
.nv.global.init:
	.type		_$_str,@object
	.size		_$_str,(_$_str_$_2 - _$_str)
_$_str:
        /*0000*/ 	.byte	0x5f, 0x5f, 0x43, 0x55, 0x44, 0x41, 0x5f, 0x46, 0x54, 0x5a, 0x00
	.type		_$_str_$_2,@object
	.size		_$_str_$_2,(.L_1 - _$_str_$_2)
_$_str_$_2:
        /*000b*/ 	.byte	0x5f, 0x5f, 0x43, 0x55, 0x44, 0x41, 0x5f, 0x50, 0x52, 0x45, 0x43, 0x5f, 0x53, 0x51, 0x52, 0x54
        /*001b*/ 	.byte	0x00
.L_1:


//--------------------- .nv.constant0.triton_poi_fused__native_batch_norm_legit_no_training_cat_relu_30 --------------------------
	.section	.nv.constant0.triton_poi_fused__native_batch_norm_legit_no_training_cat_relu_30,"a",@progbits
	.sectionflags	@""
	.align	4
.nv.constant0.triton_poi_fused__native_batch_norm_legit_no_training_cat_relu_30:
	.zero		612
